//
// Generated by NVIDIA NVVM Compiler
//
// Compiler Build ID: CL-36424714
// Cuda compilation tools, release 13.0, V13.0.88
// Based on NVVM 20.0.0
//

.version 9.0
.target sm_100
.address_size 64

	// .globl	_Z9calc_hashPKcPi
.global .align 1 .b8 seed[32] = {78, 77, 76, 75, 74, 73, 72, 71, 70, 69, 68, 67, 66, 65, 64, 95, 93, 92, 91, 90, 89, 88, 87, 86, 85, 31, 30, 29, 28, 27, 26, 25};

.visible .entry _Z9calc_hashPKcPi(
	.param .u64 .ptr .align 1 _Z9calc_hashPKcPi_param_0,
	.param .u64 .ptr .align 1 _Z9calc_hashPKcPi_param_1
)
{
	.reg .pred 	%p<8>;
	.reg .b16 	%rs<6>;
	.reg .b32 	%r<13>;
	.reg .b64 	%rd<9>;

	ld.param.u64 	%rd2, [_Z9calc_hashPKcPi_param_0];
	ld.param.u64 	%rd1, [_Z9calc_hashPKcPi_param_1];
	cvta.to.global.u64 	%rd3, %rd2;
	mov.u32 	%r2, %tid.x;
	cvt.u64.u32 	%rd4, %r2;
	add.s64 	%rd5, %rd3, %rd4;
	ld.global.u8 	%rs1, [%rd5];
	mov.u64 	%rd6, seed;
	add.s64 	%rd7, %rd6, %rd4;
	ld.global.nc.u8 	%rs2, [%rd7];
	cvt.u16.u8 	%rs3, %rs2;
	xor.b16  	%rs4, %rs3, %rs1;
	and.b16  	%rs5, %rs4, 255;
	bar.sync 	0;
	setp.eq.s16 	%p1, %rs5, 47;
	selp.u32 	%r3, 1, 0, %p1;
	shfl.sync.down.b32	%r4|%p2, %r3, 16, 31, -1;
	min.s32 	%r5, %r3, %r4;
	shfl.sync.down.b32	%r6|%p3, %r5, 8, 31, -1;
	min.s32 	%r7, %r5, %r6;
	shfl.sync.down.b32	%r8|%p4, %r7, 4, 31, -1;
	min.s32 	%r9, %r7, %r8;
	shfl.sync.down.b32	%r10|%p5, %r9, 2, 31, -1;
	min.s32 	%r11, %r9, %r10;
	shfl.sync.down.b32	%r12|%p6, %r11, 1, 31, -1;
	min.s32 	%r1, %r11, %r12;
	setp.ne.s32 	%p7, %r2, 0;
	@%p7 bra 	$L__BB0_2;
	cvta.to.global.u64 	%rd8, %rd1;
	st.global.u32 	[%rd8], %r1;
$L__BB0_2:
	ret;

}


// ===== COMPILED SASS (sm_100) =====

	.target	sm_100

	.elftype	@"ET_EXEC"


//--------------------- .note.nv.tkinfo           --------------------------
	.section	.note.nv.tkinfo,"",@"SHT_NOTE"
	.sectionflags	@"SHF_NOTE_NV_TKINFO"
	.tkinfo
        /*0018*/ 	.word	0x00000002
        /*0030*/ 	.string	""
        /*0030*/ 	.string	"ptxas"
        /*0030*/ 	.string	"Cuda compilation tools, release 13.0, V13.0.88"
        /*0030*/ 	.string	"Build cuda_13.0.r13.0/compiler.36424714_0"
        /*0030*/ 	.string	"-arch sm_100 -m 64 "



//--------------------- .note.nv.cuinfo           --------------------------
	.section	.note.nv.cuinfo,"",@"SHT_NOTE"
	.sectionflags	@"SHF_NOTE_NV_CUINFO"
        /*0018*/ 	.short	0x0002
        /*001a*/ 	.short	0x0064
        /*001c*/ 	.short	0x0082
	.zero		2


//--------------------- .nv.info                  --------------------------
	.section	.nv.info,"",@"SHT_CUDA_INFO"
	.align	4


	//----- nvinfo : EIATTR_REGCOUNT
	.align		4
        /*0000*/ 	.byte	0x04, 0x2f
        /*0002*/ 	.short	(.L_2 - .L_1)
	.align		4
.L_1:
        /*0004*/ 	.word	index@(_Z9calc_hashPKcPi)
        /*0008*/ 	.word	0x0000000c


	//----- nvinfo : EIATTR_FRAME_SIZE
	.align		4
.L_2:
        /*000c*/ 	.byte	0x04, 0x11
        /*000e*/ 	.short	(.L_4 - .L_3)
	.align		4
.L_3:
        /*0010*/ 	.word	index@(_Z9calc_hashPKcPi)
        /*0014*/ 	.word	0x00000000


	//----- nvinfo : EIATTR_MIN_STACK_SIZE
	.align		4
.L_4:
        /*0018*/ 	.byte	0x04, 0x12
        /*001a*/ 	.short	(.L_6 - .L_5)
	.align		4
.L_5:
        /*001c*/ 	.word	index@(_Z9calc_hashPKcPi)
        /*0020*/ 	.word	0x00000000
.L_6:


//--------------------- .nv.compat                --------------------------
	.section	.nv.compat,"",@"SHT_CUDA_COMPAT_INFO"
	.align	4
        /*0000*/ 	.byte	0x02, 0x09, 0x00, 0x00, 0x02, 0x02, 0x01, 0x00, 0x02, 0x05, 0x05, 0x00, 0x03, 0x07, 0x01, 0x01
        /*0010*/ 	.byte	0x02, 0x03, 0x00, 0x00, 0x02, 0x06, 0x01, 0x00, 0x04, 0x0b, 0x08, 0x00, 0x09, 0x00, 0x00, 0x00
        /*0020*/ 	.byte	0x00, 0x00, 0x00, 0x00


//--------------------- .nv.info._Z9calc_hashPKcPi --------------------------
	.section	.nv.info._Z9calc_hashPKcPi,"",@"SHT_CUDA_INFO"
	.sectionflags	@""
	.align	4


	//----- nvinfo : EIATTR_CUDA_API_VERSION
	.align		4
        /*0000*/ 	.byte	0x04, 0x37
        /*0002*/ 	.short	(.L_8 - .L_7)
.L_7:
        /*0004*/ 	.word	0x00000082


	//----- nvinfo : EIATTR_KPARAM_INFO
	.align		4
.L_8:
        /*0008*/ 	.byte	0x04, 0x17
        /*000a*/ 	.short	(.L_10 - .L_9)
.L_9:
        /*000c*/ 	.word	0x00000000
        /*0010*/ 	.short	0x0001
        /*0012*/ 	.short	0x0008
        /*0014*/ 	.byte	0x00, 0xf5, 0x21, 0x00


	//----- nvinfo : EIATTR_KPARAM_INFO
	.align		4
.L_10:
        /*0018*/ 	.byte	0x04, 0x17
        /*001a*/ 	.short	(.L_12 - .L_11)
.L_11:
        /*001c*/ 	.word	0x00000000
        /*0020*/ 	.short	0x0000
        /*0022*/ 	.short	0x0000
        /*0024*/ 	.byte	0x00, 0xf5, 0x21, 0x00


	//----- nvinfo : EIATTR_SPARSE_MMA_MASK
	.align		4
.L_12:
        /*0028*/ 	.byte	0x03, 0x50
        /*002a*/ 	.short	0x0000


	//----- nvinfo : EIATTR_MAXREG_COUNT
	.align		4
        /*002c*/ 	.byte	0x03, 0x1b
        /*002e*/ 	.short	0x00ff


	//----- nvinfo : EIATTR_NUM_BARRIERS
	.align		4
        /*0030*/ 	.byte	0x02, 0x4c
        /*0032*/ 	.byte	0x01
	.zero		1


	//----- nvinfo : EIATTR_MERCURY_ISA_VERSION
	.align		4
        /*0034*/ 	.byte	0x03, 0x5f
        /*0036*/ 	.short	0x0101


	//----- nvinfo : EIATTR_COOP_GROUP_MASK_REGIDS
	.align		4
        /*0038*/ 	.byte	0x04, 0x29
        /*003a*/ 	.short	(.L_14 - .L_13)


	//   ....[0]....
.L_13:
        /*003c*/ 	.word	0xffffffff


	//   ....[1]....
        /*0040*/ 	.word	0xffffffff


	//   ....[2]....
        /*0044*/ 	.word	0xffffffff


	//   ....[3]....
        /*0048*/ 	.word	0xffffffff


	//   ....[4]....
        /*004c*/ 	.word	0xffffffff


	//----- nvinfo : EIATTR_COOP_GROUP_INSTR_OFFSETS
	.align		4
.L_14:
        /*0050*/ 	.byte	0x04, 0x28
        /*0052*/ 	.short	(.L_16 - .L_15)


	//   ....[0]....
.L_15:
        /*0054*/ 	.word	0x000000f0


	//   ....[1]....
        /*0058*/ 	.word	0x00000110


	//   ....[2]....
        /*005c*/ 	.word	0x00000130


	//   ....[3]....
        /*0060*/ 	.word	0x00000160


	//   ....[4]....
        /*0064*/ 	.word	0x00000180


	//----- nvinfo : EIATTR_VRC_CTA_INIT_COUNT
	.align		4
.L_16:
        /*0068*/ 	.byte	0x02, 0x4a
	.zero		1
	.zero		1


	//----- nvinfo : EIATTR_EXIT_INSTR_OFFSETS
	.align		4
        /*006c*/ 	.byte	0x04, 0x1c
        /*006e*/ 	.short	(.L_18 - .L_17)


	//   ....[0]....
.L_17:
        /*0070*/ 	.word	0x00000190


	//   ....[1]....
        /*0074*/ 	.word	0x000001d0


	//----- nvinfo : EIATTR_CBANK_PARAM_SIZE
	.align		4
.L_18:
        /*0078*/ 	.byte	0x03, 0x19
        /*007a*/ 	.short	0x0010


	//----- nvinfo : EIATTR_PARAM_CBANK
	.align		4
        /*007c*/ 	.byte	0x04, 0x0a
        /*007e*/ 	.short	(.L_20 - .L_19)
	.align		4
.L_19:
        /*0080*/ 	.word	index@(.nv.constant0._Z9calc_hashPKcPi)
        /*0084*/ 	.short	0x0380
        /*0086*/ 	.short	0x0010


	//----- nvinfo : EIATTR_SW_WAR
	.align		4
.L_20:
        /*0088*/ 	.byte	0x04, 0x36
        /*008a*/ 	.short	(.L_22 - .L_21)
.L_21:
        /*008c*/ 	.word	0x00000008
.L_22:


//--------------------- .nv.callgraph             --------------------------
	.section	.nv.callgraph,"",@"SHT_CUDA_CALLGRAPH"
	.align	4
	.sectionentsize	8
	.align		4
        /*0000*/ 	.word	0x00000000
	.align		4
        /*0004*/ 	.word	0xffffffff
	.align		4
        /*0008*/ 	.word	0x00000000
	.align		4
        /*000c*/ 	.word	0xfffffffe
	.align		4
        /*0010*/ 	.word	0x00000000
	.align		4
        /*0014*/ 	.word	0xfffffffd
	.align		4
        /*0018*/ 	.word	0x00000000
	.align		4
        /*001c*/ 	.word	0xfffffffc


//--------------------- .nv.constant4             --------------------------
	.section	.nv.constant4,"a",@progbits
	.align	8
	.align		8
.nv.constant4:
        /*0000*/ 	.dword	seed


//--------------------- .text._Z9calc_hashPKcPi   --------------------------
	.section	.text._Z9calc_hashPKcPi,"ax",@progbits
	.align	128
        .global         _Z9calc_hashPKcPi
        .type           _Z9calc_hashPKcPi,@function
        .size           _Z9calc_hashPKcPi,(.L_x_1 - _Z9calc_hashPKcPi)
        .other          _Z9calc_hashPKcPi,@"STO_CUDA_ENTRY STV_DEFAULT"
_Z9calc_hashPKcPi:
.text._Z9calc_hashPKcPi:
[----:B------:R-:W-:Y:S01]  /*0000*/  LDC R1, c[0x0][0x37c] ;  /* 0x0000df00ff017b82 */ /* 0x000fe20000000800 */
[----:B------:R-:W0:Y:S01]  /*0010*/  S2R R8, SR_TID.X ;  /* 0x0000000000087919 */ /* 0x000e220000002100 */
[----:B------:R-:W0:Y:S01]  /*0020*/  LDCU.64 UR8, c[0x4][URZ] ;  /* 0x01000000ff0877ac */ /* 0x000e220008000a00 */
[----:B------:R-:W1:Y:S01]  /*0030*/  LDCU.64 UR6, c[0x0][0x380] ;  /* 0x00007000ff0677ac */ /* 0x000e620008000a00 */
[----:B------:R-:W2:Y:S01]  /*0040*/  LDCU.64 UR4, c[0x0][0x358] ;  /* 0x00006b00ff0477ac */ /* 0x000ea20008000a00 */
[C---:B0-----:R-:W-:Y:S02]  /*0050*/  IADD3 R4, P1, PT, R8.reuse, UR8, RZ ;  /* 0x0000000808047c10 */ /* 0x041fe4000ff3e0ff */
[----:B-1----:R-:W-:-:S03]  /*0060*/  IADD3 R2, P0, PT, R8, UR6, RZ ;  /* 0x0000000608027c10 */ /* 0x002fc6000ff1e0ff */
[----:B------:R-:W-:Y:S02]  /*0070*/  IMAD.X R5, RZ, RZ, UR9, P1 ;  /* 0x00000009ff057e24 */ /* 0x000fe400088e06ff */
[----:B------:R-:W-:-:S04]  /*0080*/  IMAD.X R3, RZ, RZ, UR7, P0 ;  /* 0x00000007ff037e24 */ /* 0x000fc800080e06ff */
[----:B--2---:R-:W2:Y:S04]  /*0090*/  LDG.E.U8.CONSTANT R5, desc[UR4][R4.64] ;  /* 0x0000000404057981 */ /* 0x004ea8000c1e9100 */
[----:B------:R-:W2:Y:S01]  /*00a0*/  LDG.E.U8 R2, desc[UR4][R2.64] ;  /* 0x0000000402027981 */ /* 0x000ea2000c1e1100 */
[----:B------:R-:W-:Y:S01]  /*00b0*/  BAR.SYNC.DEFER_BLOCKING 0x0 ;  /* 0x0000000000007b1d */ /* 0x000fe20000010000 */
[----:B--2---:R-:W-:-:S04]  /*00c0*/  LOP3.LUT R0, R5, 0xff, R2, 0x48, !PT ;  /* 0x000000ff05007812 */ /* 0x004fc800078e4802 */
[----:B------:R-:W-:-:S04]  /*00d0*/  ISETP.NE.AND P0, PT, R0, 0x2f, PT ;  /* 0x0000002f0000780c */ /* 0x000fc80003f05270 */
[----:B------:R-:W-:-:S05]  /*00e0*/  SEL R0, RZ, 0x1, P0 ;  /* 0x00000001ff007807 */ /* 0x000fca0000000000 */
[----:B------:R-:W0:Y:S02]  /*00f0*/  SHFL.DOWN PT, R7, R0, 0x10, 0x1f ;  /* 0x0a001f0000077f89 */ /* 0x000e2400000e0000 */
[----:B0-----:R-:W-:-:S05]  /*0100*/  VIMNMX R7, PT, PT, R0, R7, PT ;  /* 0x0000000700077248 */ /* 0x001fca0003fe0100 */
[----:B------:R-:W0:Y:S02]  /*0110*/  SHFL.DOWN PT, R6, R7, 0x8, 0x1f ;  /* 0x09001f0007067f89 */ /* 0x000e2400000e0000 */
[----:B0-----:R-:W-:-:S05]  /*0120*/  VIMNMX R6, PT, PT, R7, R6, PT ;  /* 0x0000000607067248 */ /* 0x001fca0003fe0100 */
[----:B------:R-:W0:Y:S01]  /*0130*/  SHFL.DOWN PT, R9, R6, 0x4, 0x1f ;  /* 0x08801f0006097f89 */ /* 0x000e2200000e0000 */
[----:B------:R-:W-:Y:S02]  /*0140*/  ISETP.NE.AND P0, PT, R8, RZ, PT ;  /* 0x000000ff0800720c */ /* 0x000fe40003f05270 */
[----:B0-----:R-:W-:-:S05]  /*0150*/  VIMNMX R9, PT, PT, R6, R9, PT ;  /* 0x0000000906097248 */ /* 0x001fca0003fe0100 */
[----:B------:R-:W0:Y:S02]  /*0160*/  SHFL.DOWN PT, R2, R9, 0x2, 0x1f ;  /* 0x08401f0009027f89 */ /* 0x000e2400000e0000 */
[----:B0-----:R-:W-:-:S05]  /*0170*/  VIMNMX R4, PT, PT, R9, R2, PT ;  /* 0x0000000209047248 */ /* 0x001fca0003fe0100 */
[----:B------:R0:W1:Y:S01]  /*0180*/  SHFL.DOWN PT, R5, R4, 0x1, 0x1f ;  /* 0x08201f0004057f89 */ /* 0x00006200000e0000 */
[----:B------:R-:W-:Y:S05]  /*0190*/  @P0 EXIT ;  /* 0x000000000000094d */ /* 0x000fea0003800000 */
[----:B------:R-:W2:Y:S01]  /*01a0*/  LDC.64 R2, c[0x0][0x388] ;  /* 0x0000e200ff027b82 */ /* 0x000ea20000000a00 */
[----:B-1----:R-:W-:-:S05]  /*01b0*/  VIMNMX R5, PT, PT, R4, R5, PT ;  /* 0x0000000504057248 */ /* 0x002fca0003fe0100 */
[----:B--2---:R-:W-:Y:S01]  /*01c0*/  STG.E desc[UR4][R2.64], R5 ;  /* 0x0000000502007986 */ /* 0x004fe2000c101904 */
[----:B------:R-:W-:Y:S05]  /*01d0*/  EXIT ;  /* 0x000000000000794d */ /* 0x000fea0003800000 */
.L_x_0:
[----:B------:R-:W-:-:S00]  /*01e0*/  BRA `(.L_x_0) ;  /* 0xfffffffc00fc7947 */ /* 0x000fc0000383ffff */
[----:B------:R-:W-:-:S00]  /*01f0*/  NOP ;  /* 0x0000000000007918 */ /* 0x000fc00000000000 */
        /* <DEDUP_REMOVED lines=8> */
.L_x_1:


//--------------------- .nv.global.init           --------------------------
	.section	.nv.global.init,"aw",@progbits
.nv.global.init:
	.type		seed,@object
	.size		seed,(.L_0 - seed)
seed:
        /*0000*/ 	.byte	0x4e, 0x4d, 0x4c, 0x4b, 0x4a, 0x49, 0x48, 0x47, 0x46, 0x45, 0x44, 0x43, 0x42, 0x41, 0x40, 0x5f
        /*0010*/ 	.byte	0x5d, 0x5c, 0x5b, 0x5a, 0x59, 0x58, 0x57, 0x56, 0x55, 0x1f, 0x1e, 0x1d, 0x1c, 0x1b, 0x1a, 0x19
.L_0:


//--------------------- .nv.shared.reserved.0     --------------------------
	.section	.nv.shared.reserved.0,"aw",@nobits
	.weak		__nv_reservedSMEM_offset_0_alias
	.size		__nv_reservedSMEM_offset_0_alias, 0, 64
	.other		__nv_reservedSMEM_offset_0_alias,@"STO_CUDA_RESERVED_SHARED STV_DEFAULT"
__nv_reservedSMEM_offset_0_alias:
	.zero		0
	.zero		64


//--------------------- .nv.constant0._Z9calc_hashPKcPi --------------------------
	.section	.nv.constant0._Z9calc_hashPKcPi,"a",@progbits
	.sectionflags	@""
	.align	4
.nv.constant0._Z9calc_hashPKcPi:
	.zero		912


//--------------------- SYMBOLS --------------------------

	.type		.nv.reservedSmem.offset0,@object
	.size		.nv.reservedSmem.offset0,0x4
